//
// Generated by NVIDIA NVVM Compiler
//
// Compiler Build ID: CL-36424714
// Cuda compilation tools, release 13.0, V13.0.88
// Based on NVVM 20.0.0
//

.version 9.0
.target sm_100
.address_size 64

	// .globl	_Z16countEdgesKernelPibS_i

.visible .entry _Z16countEdgesKernelPibS_i(
	.param .u64 .ptr .align 1 _Z16countEdgesKernelPibS_i_param_0,
	.param .u8 _Z16countEdgesKernelPibS_i_param_1,
	.param .u64 .ptr .align 1 _Z16countEdgesKernelPibS_i_param_2,
	.param .u32 _Z16countEdgesKernelPibS_i_param_3
)
{
	.reg .pred 	%p<77>;
	.reg .b16 	%rs<2>;
	.reg .b32 	%r<256>;
	.reg .b64 	%rd<33>;

	ld.param.u64 	%rd7, [_Z16countEdgesKernelPibS_i_param_0];
	ld.param.s8 	%rs1, [_Z16countEdgesKernelPibS_i_param_1];
	ld.param.u64 	%rd6, [_Z16countEdgesKernelPibS_i_param_2];
	ld.param.u32 	%r100, [_Z16countEdgesKernelPibS_i_param_3];
	cvta.to.global.u64 	%rd1, %rd7;
	mov.u32 	%r102, %ctaid.x;
	mov.u32 	%r1, %ntid.x;
	mov.u32 	%r103, %tid.x;
	mad.lo.s32 	%r208, %r102, %r1, %r103;
	setp.ge.s32 	%p1, %r208, %r100;
	mov.b32 	%r255, 0;
	@%p1 bra 	$L__BB0_77;
	mov.u32 	%r105, %nctaid.x;
	mul.lo.s32 	%r3, %r105, %r1;
	mov.b32 	%r255, 0;
$L__BB0_2:
	setp.eq.s16 	%p2, %rs1, 0;
	add.s32 	%r107, %r208, 1;
	selp.b32 	%r232, 0, %r107, %p2;
	setp.ge.s32 	%p3, %r232, %r100;
	mov.b32 	%r215, 0;
	@%p3 bra 	$L__BB0_76;
	mul.lo.s32 	%r7, %r208, %r100;
	sub.s32 	%r8, %r100, %r232;
	and.b32  	%r9, %r8, 15;
	sub.s32 	%r110, %r232, %r100;
	setp.gt.u32 	%p4, %r110, -16;
	mov.b32 	%r215, 0;
	@%p4 bra 	$L__BB0_38;
	sub.s32 	%r212, %r232, %r208;
	add.s32 	%r211, %r232, %r7;
	and.b32  	%r112, %r8, -16;
	neg.s32 	%r210, %r112;
	mov.b32 	%r215, 0;
	cvt.s64.s32 	%rd10, %r7;
$L__BB0_5:
	.pragma "nounroll";
	setp.eq.s32 	%p5, %r212, 0;
	@%p5 bra 	$L__BB0_7;
	mul.wide.s32 	%rd8, %r211, 4;
	add.s64 	%rd9, %rd1, %rd8;
	ld.global.u32 	%r113, [%rd9];
	setp.ne.s32 	%p6, %r113, 0;
	selp.u32 	%r114, 1, 0, %p6;
	add.s32 	%r215, %r215, %r114;
$L__BB0_7:
	add.s32 	%r115, %r232, 1;
	setp.eq.s32 	%p7, %r208, %r115;
	cvt.s64.s32 	%rd11, %r232;
	add.s64 	%rd12, %rd11, %rd10;
	shl.b64 	%rd13, %rd12, 2;
	add.s64 	%rd2, %rd1, %rd13;
	@%p7 bra 	$L__BB0_9;
	ld.global.u32 	%r116, [%rd2+4];
	setp.ne.s32 	%p8, %r116, 0;
	selp.u32 	%r117, 1, 0, %p8;
	add.s32 	%r215, %r215, %r117;
$L__BB0_9:
	add.s32 	%r118, %r232, 2;
	setp.eq.s32 	%p9, %r208, %r118;
	@%p9 bra 	$L__BB0_11;
	ld.global.u32 	%r119, [%rd2+8];
	setp.ne.s32 	%p10, %r119, 0;
	selp.u32 	%r120, 1, 0, %p10;
	add.s32 	%r215, %r215, %r120;
$L__BB0_11:
	add.s32 	%r121, %r232, 3;
	setp.eq.s32 	%p11, %r208, %r121;
	@%p11 bra 	$L__BB0_13;
	ld.global.u32 	%r122, [%rd2+12];
	setp.ne.s32 	%p12, %r122, 0;
	selp.u32 	%r123, 1, 0, %p12;
	add.s32 	%r215, %r215, %r123;
$L__BB0_13:
	add.s32 	%r124, %r232, 4;
	setp.eq.s32 	%p13, %r208, %r124;
	@%p13 bra 	$L__BB0_15;
	ld.global.u32 	%r125, [%rd2+16];
	setp.ne.s32 	%p14, %r125, 0;
	selp.u32 	%r126, 1, 0, %p14;
	add.s32 	%r215, %r215, %r126;
$L__BB0_15:
	add.s32 	%r127, %r232, 5;
	setp.eq.s32 	%p15, %r208, %r127;
	@%p15 bra 	$L__BB0_17;
	ld.global.u32 	%r128, [%rd2+20];
	setp.ne.s32 	%p16, %r128, 0;
	selp.u32 	%r129, 1, 0, %p16;
	add.s32 	%r215, %r215, %r129;
$L__BB0_17:
	add.s32 	%r130, %r232, 6;
	setp.eq.s32 	%p17, %r208, %r130;
	@%p17 bra 	$L__BB0_19;
	ld.global.u32 	%r131, [%rd2+24];
	setp.ne.s32 	%p18, %r131, 0;
	selp.u32 	%r132, 1, 0, %p18;
	add.s32 	%r215, %r215, %r132;
$L__BB0_19:
	add.s32 	%r133, %r232, 7;
	setp.eq.s32 	%p19, %r208, %r133;
	@%p19 bra 	$L__BB0_21;
	ld.global.u32 	%r134, [%rd2+28];
	setp.ne.s32 	%p20, %r134, 0;
	selp.u32 	%r135, 1, 0, %p20;
	add.s32 	%r215, %r215, %r135;
$L__BB0_21:
	add.s32 	%r136, %r232, 8;
	setp.eq.s32 	%p21, %r208, %r136;
	@%p21 bra 	$L__BB0_23;
	ld.global.u32 	%r137, [%rd2+32];
	setp.ne.s32 	%p22, %r137, 0;
	selp.u32 	%r138, 1, 0, %p22;
	add.s32 	%r215, %r215, %r138;
$L__BB0_23:
	add.s32 	%r139, %r232, 9;
	setp.eq.s32 	%p23, %r208, %r139;
	@%p23 bra 	$L__BB0_25;
	ld.global.u32 	%r140, [%rd2+36];
	setp.ne.s32 	%p24, %r140, 0;
	selp.u32 	%r141, 1, 0, %p24;
	add.s32 	%r215, %r215, %r141;
$L__BB0_25:
	add.s32 	%r142, %r232, 10;
	setp.eq.s32 	%p25, %r208, %r142;
	@%p25 bra 	$L__BB0_27;
	ld.global.u32 	%r143, [%rd2+40];
	setp.ne.s32 	%p26, %r143, 0;
	selp.u32 	%r144, 1, 0, %p26;
	add.s32 	%r215, %r215, %r144;
$L__BB0_27:
	add.s32 	%r145, %r232, 11;
	setp.eq.s32 	%p27, %r208, %r145;
	@%p27 bra 	$L__BB0_29;
	ld.global.u32 	%r146, [%rd2+44];
	setp.ne.s32 	%p28, %r146, 0;
	selp.u32 	%r147, 1, 0, %p28;
	add.s32 	%r215, %r215, %r147;
$L__BB0_29:
	add.s32 	%r148, %r232, 12;
	setp.eq.s32 	%p29, %r208, %r148;
	@%p29 bra 	$L__BB0_31;
	ld.global.u32 	%r149, [%rd2+48];
	setp.ne.s32 	%p30, %r149, 0;
	selp.u32 	%r150, 1, 0, %p30;
	add.s32 	%r215, %r215, %r150;
$L__BB0_31:
	add.s32 	%r151, %r232, 13;
	setp.eq.s32 	%p31, %r208, %r151;
	@%p31 bra 	$L__BB0_33;
	ld.global.u32 	%r152, [%rd2+52];
	setp.ne.s32 	%p32, %r152, 0;
	selp.u32 	%r153, 1, 0, %p32;
	add.s32 	%r215, %r215, %r153;
$L__BB0_33:
	add.s32 	%r154, %r232, 14;
	setp.eq.s32 	%p33, %r208, %r154;
	@%p33 bra 	$L__BB0_35;
	ld.global.u32 	%r155, [%rd2+56];
	setp.ne.s32 	%p34, %r155, 0;
	selp.u32 	%r156, 1, 0, %p34;
	add.s32 	%r215, %r215, %r156;
$L__BB0_35:
	add.s32 	%r157, %r232, 15;
	setp.eq.s32 	%p35, %r208, %r157;
	@%p35 bra 	$L__BB0_37;
	ld.global.u32 	%r158, [%rd2+60];
	setp.ne.s32 	%p36, %r158, 0;
	selp.u32 	%r159, 1, 0, %p36;
	add.s32 	%r215, %r215, %r159;
$L__BB0_37:
	add.s32 	%r232, %r232, 16;
	add.s32 	%r212, %r212, 16;
	add.s32 	%r211, %r211, 16;
	add.s32 	%r210, %r210, 16;
	setp.ne.s32 	%p37, %r210, 0;
	@%p37 bra 	$L__BB0_5;
$L__BB0_38:
	setp.eq.s32 	%p38, %r9, 0;
	@%p38 bra 	$L__BB0_76;
	and.b32  	%r57, %r8, 7;
	setp.lt.u32 	%p39, %r9, 8;
	@%p39 bra 	$L__BB0_57;
	setp.eq.s32 	%p40, %r208, %r232;
	@%p40 bra 	$L__BB0_42;
	add.s32 	%r161, %r232, %r7;
	mul.wide.s32 	%rd14, %r161, 4;
	add.s64 	%rd15, %rd1, %rd14;
	ld.global.u32 	%r162, [%rd15];
	setp.ne.s32 	%p41, %r162, 0;
	selp.u32 	%r163, 1, 0, %p41;
	add.s32 	%r215, %r215, %r163;
$L__BB0_42:
	add.s32 	%r164, %r232, 1;
	setp.eq.s32 	%p42, %r208, %r164;
	cvt.s64.s32 	%rd16, %r7;
	cvt.s64.s32 	%rd17, %r232;
	add.s64 	%rd18, %rd17, %rd16;
	shl.b64 	%rd19, %rd18, 2;
	add.s64 	%rd3, %rd1, %rd19;
	@%p42 bra 	$L__BB0_44;
	ld.global.u32 	%r165, [%rd3+4];
	setp.ne.s32 	%p43, %r165, 0;
	selp.u32 	%r166, 1, 0, %p43;
	add.s32 	%r215, %r215, %r166;
$L__BB0_44:
	add.s32 	%r167, %r232, 2;
	setp.eq.s32 	%p44, %r208, %r167;
	@%p44 bra 	$L__BB0_46;
	ld.global.u32 	%r168, [%rd3+8];
	setp.ne.s32 	%p45, %r168, 0;
	selp.u32 	%r169, 1, 0, %p45;
	add.s32 	%r215, %r215, %r169;
$L__BB0_46:
	add.s32 	%r170, %r232, 3;
	setp.eq.s32 	%p46, %r208, %r170;
	@%p46 bra 	$L__BB0_48;
	ld.global.u32 	%r171, [%rd3+12];
	setp.ne.s32 	%p47, %r171, 0;
	selp.u32 	%r172, 1, 0, %p47;
	add.s32 	%r215, %r215, %r172;
$L__BB0_48:
	add.s32 	%r173, %r232, 4;
	setp.eq.s32 	%p48, %r208, %r173;
	@%p48 bra 	$L__BB0_50;
	ld.global.u32 	%r174, [%rd3+16];
	setp.ne.s32 	%p49, %r174, 0;
	selp.u32 	%r175, 1, 0, %p49;
	add.s32 	%r215, %r215, %r175;
$L__BB0_50:
	add.s32 	%r176, %r232, 5;
	setp.eq.s32 	%p50, %r208, %r176;
	@%p50 bra 	$L__BB0_52;
	ld.global.u32 	%r177, [%rd3+20];
	setp.ne.s32 	%p51, %r177, 0;
	selp.u32 	%r178, 1, 0, %p51;
	add.s32 	%r215, %r215, %r178;
$L__BB0_52:
	add.s32 	%r179, %r232, 6;
	setp.eq.s32 	%p52, %r208, %r179;
	@%p52 bra 	$L__BB0_54;
	ld.global.u32 	%r180, [%rd3+24];
	setp.ne.s32 	%p53, %r180, 0;
	selp.u32 	%r181, 1, 0, %p53;
	add.s32 	%r215, %r215, %r181;
$L__BB0_54:
	add.s32 	%r182, %r232, 7;
	setp.eq.s32 	%p54, %r208, %r182;
	@%p54 bra 	$L__BB0_56;
	ld.global.u32 	%r183, [%rd3+28];
	setp.ne.s32 	%p55, %r183, 0;
	selp.u32 	%r184, 1, 0, %p55;
	add.s32 	%r215, %r215, %r184;
$L__BB0_56:
	add.s32 	%r232, %r232, 8;
$L__BB0_57:
	setp.eq.s32 	%p56, %r57, 0;
	@%p56 bra 	$L__BB0_76;
	and.b32  	%r78, %r8, 3;
	setp.lt.u32 	%p57, %r57, 4;
	@%p57 bra 	$L__BB0_68;
	setp.eq.s32 	%p58, %r208, %r232;
	@%p58 bra 	$L__BB0_61;
	add.s32 	%r186, %r232, %r7;
	mul.wide.s32 	%rd20, %r186, 4;
	add.s64 	%rd21, %rd1, %rd20;
	ld.global.u32 	%r187, [%rd21];
	setp.ne.s32 	%p59, %r187, 0;
	selp.u32 	%r188, 1, 0, %p59;
	add.s32 	%r215, %r215, %r188;
$L__BB0_61:
	add.s32 	%r189, %r232, 1;
	setp.eq.s32 	%p60, %r208, %r189;
	cvt.s64.s32 	%rd22, %r7;
	cvt.s64.s32 	%rd23, %r232;
	add.s64 	%rd24, %rd23, %rd22;
	shl.b64 	%rd25, %rd24, 2;
	add.s64 	%rd4, %rd1, %rd25;
	@%p60 bra 	$L__BB0_63;
	ld.global.u32 	%r190, [%rd4+4];
	setp.ne.s32 	%p61, %r190, 0;
	selp.u32 	%r191, 1, 0, %p61;
	add.s32 	%r215, %r215, %r191;
$L__BB0_63:
	add.s32 	%r192, %r232, 2;
	setp.eq.s32 	%p62, %r208, %r192;
	@%p62 bra 	$L__BB0_65;
	ld.global.u32 	%r193, [%rd4+8];
	setp.ne.s32 	%p63, %r193, 0;
	selp.u32 	%r194, 1, 0, %p63;
	add.s32 	%r215, %r215, %r194;
$L__BB0_65:
	add.s32 	%r195, %r232, 3;
	setp.eq.s32 	%p64, %r208, %r195;
	@%p64 bra 	$L__BB0_67;
	ld.global.u32 	%r196, [%rd4+12];
	setp.ne.s32 	%p65, %r196, 0;
	selp.u32 	%r197, 1, 0, %p65;
	add.s32 	%r215, %r215, %r197;
$L__BB0_67:
	add.s32 	%r232, %r232, 4;
$L__BB0_68:
	setp.eq.s32 	%p66, %r78, 0;
	@%p66 bra 	$L__BB0_76;
	setp.eq.s32 	%p67, %r208, %r232;
	@%p67 bra 	$L__BB0_71;
	add.s32 	%r198, %r232, %r7;
	mul.wide.s32 	%rd26, %r198, 4;
	add.s64 	%rd27, %rd1, %rd26;
	ld.global.u32 	%r199, [%rd27];
	setp.ne.s32 	%p68, %r199, 0;
	selp.u32 	%r200, 1, 0, %p68;
	add.s32 	%r215, %r215, %r200;
$L__BB0_71:
	setp.eq.s32 	%p69, %r78, 1;
	@%p69 bra 	$L__BB0_76;
	add.s32 	%r201, %r232, 1;
	setp.eq.s32 	%p70, %r208, %r201;
	cvt.s64.s32 	%rd28, %r7;
	cvt.s64.s32 	%rd29, %r232;
	add.s64 	%rd30, %rd29, %rd28;
	shl.b64 	%rd31, %rd30, 2;
	add.s64 	%rd5, %rd1, %rd31;
	@%p70 bra 	$L__BB0_74;
	ld.global.u32 	%r202, [%rd5+4];
	setp.ne.s32 	%p71, %r202, 0;
	selp.u32 	%r203, 1, 0, %p71;
	add.s32 	%r215, %r215, %r203;
$L__BB0_74:
	add.s32 	%r204, %r232, 2;
	setp.eq.s32 	%p72, %r78, 2;
	setp.eq.s32 	%p73, %r208, %r204;
	or.pred  	%p74, %p72, %p73;
	@%p74 bra 	$L__BB0_76;
	ld.global.u32 	%r205, [%rd5+8];
	setp.ne.s32 	%p75, %r205, 0;
	selp.u32 	%r206, 1, 0, %p75;
	add.s32 	%r215, %r215, %r206;
$L__BB0_76:
	add.s32 	%r255, %r215, %r255;
	add.s32 	%r208, %r208, %r3;
	setp.lt.s32 	%p76, %r208, %r100;
	@%p76 bra 	$L__BB0_2;
$L__BB0_77:
	cvta.to.global.u64 	%rd32, %rd6;
	atom.global.add.u32 	%r207, [%rd32], %r255;
	ret;

}


// ===== COMPILED SASS (sm_100) =====

	.target	sm_100

	.elftype	@"ET_EXEC"


//--------------------- .note.nv.tkinfo           --------------------------
	.section	.note.nv.tkinfo,"",@"SHT_NOTE"
	.sectionflags	@"SHF_NOTE_NV_TKINFO"
	.tkinfo
        /*0018*/ 	.word	0x00000002
        /*0030*/ 	.string	""
        /*0030*/ 	.string	"ptxas"
        /*0030*/ 	.string	"Cuda compilation tools, release 13.0, V13.0.88"
        /*0030*/ 	.string	"Build cuda_13.0.r13.0/compiler.36424714_0"
        /*0030*/ 	.string	"-arch sm_100 -m 64 "



//--------------------- .note.nv.cuinfo           --------------------------
	.section	.note.nv.cuinfo,"",@"SHT_NOTE"
	.sectionflags	@"SHF_NOTE_NV_CUINFO"
        /*0018*/ 	.short	0x0002
        /*001a*/ 	.short	0x0064
        /*001c*/ 	.short	0x0082
	.zero		2


//--------------------- .nv.info                  --------------------------
	.section	.nv.info,"",@"SHT_CUDA_INFO"
	.align	4


	//----- nvinfo : EIATTR_REGCOUNT
	.align		4
        /*0000*/ 	.byte	0x04, 0x2f
        /*0002*/ 	.short	(.L_1 - .L_0)
	.align		4
.L_0:
        /*0004*/ 	.word	index@(_Z16countEdgesKernelPibS_i)
        /*0008*/ 	.word	0x00000018


	//----- nvinfo : EIATTR_FRAME_SIZE
	.align		4
.L_1:
        /*000c*/ 	.byte	0x04, 0x11
        /*000e*/ 	.short	(.L_3 - .L_2)
	.align		4
.L_2:
        /*0010*/ 	.word	index@(_Z16countEdgesKernelPibS_i)
        /*0014*/ 	.word	0x00000000


	//----- nvinfo : EIATTR_MIN_STACK_SIZE
	.align		4
.L_3:
        /*0018*/ 	.byte	0x04, 0x12
        /*001a*/ 	.short	(.L_5 - .L_4)
	.align		4
.L_4:
        /*001c*/ 	.word	index@(_Z16countEdgesKernelPibS_i)
        /*0020*/ 	.word	0x00000000
.L_5:


//--------------------- .nv.compat                --------------------------
	.section	.nv.compat,"",@"SHT_CUDA_COMPAT_INFO"
	.align	4
        /*0000*/ 	.byte	0x02, 0x09, 0x00, 0x00, 0x02, 0x02, 0x01, 0x00, 0x02, 0x05, 0x05, 0x00, 0x03, 0x07, 0x01, 0x01
        /*0010*/ 	.byte	0x02, 0x03, 0x00, 0x00, 0x02, 0x06, 0x01, 0x00, 0x04, 0x0b, 0x08, 0x00, 0x09, 0x00, 0x00, 0x00
        /*0020*/ 	.byte	0x00, 0x00, 0x00, 0x00


//--------------------- .nv.info._Z16countEdgesKernelPibS_i --------------------------
	.section	.nv.info._Z16countEdgesKernelPibS_i,"",@"SHT_CUDA_INFO"
	.sectionflags	@""
	.align	4


	//----- nvinfo : EIATTR_CUDA_API_VERSION
	.align		4
        /*0000*/ 	.byte	0x04, 0x37
        /*0002*/ 	.short	(.L_7 - .L_6)
.L_6:
        /*0004*/ 	.word	0x00000082


	//----- nvinfo : EIATTR_KPARAM_INFO
	.align		4
.L_7:
        /*0008*/ 	.byte	0x04, 0x17
        /*000a*/ 	.short	(.L_9 - .L_8)
.L_8:
        /*000c*/ 	.word	0x00000000
        /*0010*/ 	.short	0x0003
        /*0012*/ 	.short	0x0018
        /*0014*/ 	.byte	0x00, 0xf0, 0x11, 0x00


	//----- nvinfo : EIATTR_KPARAM_INFO
	.align		4
.L_9:
        /*0018*/ 	.byte	0x04, 0x17
        /*001a*/ 	.short	(.L_11 - .L_10)
.L_10:
        /*001c*/ 	.word	0x00000000
        /*0020*/ 	.short	0x0002
        /*0022*/ 	.short	0x0010
        /*0024*/ 	.byte	0x00, 0xf5, 0x21, 0x00


	//----- nvinfo : EIATTR_KPARAM_INFO
	.align		4
.L_11:
        /*0028*/ 	.byte	0x04, 0x17
        /*002a*/ 	.short	(.L_13 - .L_12)
.L_12:
        /*002c*/ 	.word	0x00000000
        /*0030*/ 	.short	0x0001
        /*0032*/ 	.short	0x0008
        /*0034*/ 	.byte	0x00, 0xf0, 0x05, 0x00


	//----- nvinfo : EIATTR_KPARAM_INFO
	.align		4
.L_13:
        /*0038*/ 	.byte	0x04, 0x17
        /*003a*/ 	.short	(.L_15 - .L_14)
.L_14:
        /*003c*/ 	.word	0x00000000
        /*0040*/ 	.short	0x0000
        /*0042*/ 	.short	0x0000
        /*0044*/ 	.byte	0x00, 0xf5, 0x21, 0x00


	//----- nvinfo : EIATTR_SPARSE_MMA_MASK
	.align		4
.L_15:
        /*0048*/ 	.byte	0x03, 0x50
        /*004a*/ 	.short	0x0000


	//----- nvinfo : EIATTR_MAXREG_COUNT
	.align		4
        /*004c*/ 	.byte	0x03, 0x1b
        /*004e*/ 	.short	0x00ff


	//----- nvinfo : EIATTR_MERCURY_ISA_VERSION
	.align		4
        /*0050*/ 	.byte	0x03, 0x5f
        /*0052*/ 	.short	0x0101


	//----- nvinfo : EIATTR_INT_WARP_WIDE_INSTR_OFFSETS
	.align		4
        /*0054*/ 	.byte	0x04, 0x31
        /*0056*/ 	.short	(.L_17 - .L_16)


	//   ....[0]....
.L_16:
        /*0058*/ 	.word	0x00001440


	//   ....[1]....
        /*005c*/ 	.word	0x00001460


	//----- nvinfo : EIATTR_VRC_CTA_INIT_COUNT
	.align		4
.L_17:
        /*0060*/ 	.byte	0x02, 0x4a
	.zero		1
	.zero		1


	//----- nvinfo : EIATTR_EXIT_INSTR_OFFSETS
	.align		4
        /*0064*/ 	.byte	0x04, 0x1c
        /*0066*/ 	.short	(.L_19 - .L_18)


	//   ....[0]....
.L_18:
        /*0068*/ 	.word	0x000014b0


	//----- nvinfo : EIATTR_CRS_STACK_SIZE
	.align		4
.L_19:
        /*006c*/ 	.byte	0x04, 0x1e
        /*006e*/ 	.short	(.L_21 - .L_20)
.L_20:
        /*0070*/ 	.word	0x00000000


	//----- nvinfo : EIATTR_CBANK_PARAM_SIZE
	.align		4
.L_21:
        /*0074*/ 	.byte	0x03, 0x19
        /*0076*/ 	.short	0x001c


	//----- nvinfo : EIATTR_PARAM_CBANK
	.align		4
        /*0078*/ 	.byte	0x04, 0x0a
        /*007a*/ 	.short	(.L_23 - .L_22)
	.align		4
.L_22:
        /*007c*/ 	.word	index@(.nv.constant0._Z16countEdgesKernelPibS_i)
        /*0080*/ 	.short	0x0380
        /*0082*/ 	.short	0x001c


	//----- nvinfo : EIATTR_SW_WAR
	.align		4
.L_23:
        /*0084*/ 	.byte	0x04, 0x36
        /*0086*/ 	.short	(.L_25 - .L_24)
.L_24:
        /*0088*/ 	.word	0x00000008
.L_25:


//--------------------- .nv.callgraph             --------------------------
	.section	.nv.callgraph,"",@"SHT_CUDA_CALLGRAPH"
	.align	4
	.sectionentsize	8
	.align		4
        /*0000*/ 	.word	0x00000000
	.align		4
        /*0004*/ 	.word	0xffffffff
	.align		4
        /*0008*/ 	.word	0x00000000
	.align		4
        /*000c*/ 	.word	0xfffffffe
	.align		4
        /*0010*/ 	.word	0x00000000
	.align		4
        /*0014*/ 	.word	0xfffffffd
	.align		4
        /*0018*/ 	.word	0x00000000
	.align		4
        /*001c*/ 	.word	0xfffffffc


//--------------------- .text._Z16countEdgesKernelPibS_i --------------------------
	.section	.text._Z16countEdgesKernelPibS_i,"ax",@progbits
	.align	128
        .global         _Z16countEdgesKernelPibS_i
        .type           _Z16countEdgesKernelPibS_i,@function
        .size           _Z16countEdgesKernelPibS_i,(.L_x_15 - _Z16countEdgesKernelPibS_i)
        .other          _Z16countEdgesKernelPibS_i,@"STO_CUDA_ENTRY STV_DEFAULT"
_Z16countEdgesKernelPibS_i:
.text._Z16countEdgesKernelPibS_i:
[----:B------:R-:W-:Y:S01]  /*0000*/  LDC R1, c[0x0][0x37c] ;  /* 0x0000df00ff017b82 */ /* 0x000fe20000000800 */
[----:B------:R-:W0:Y:S07]  /*0010*/  S2R R2, SR_TID.X ;  /* 0x0000000000027919 */ /* 0x000e2e0000002100 */
[----:B------:R-:W0:Y:S01]  /*0020*/  S2UR UR4, SR_CTAID.X ;  /* 0x00000000000479c3 */ /* 0x000e220000002500 */
[----:B------:R-:W1:Y:S01]  /*0030*/  LDCU UR5, c[0x0][0x398] ;  /* 0x00007300ff0577ac */ /* 0x000e620008000800 */
[----:B------:R-:W-:Y:S01]  /*0040*/  BSSY.RECONVERGENT B1, `(.L_x_0) ;  /* 0x000013e000017945 */ /* 0x000fe20003800200 */
[----:B------:R-:W-:Y:S01]  /*0050*/  IMAD.MOV.U32 R0, RZ, RZ, RZ ;  /* 0x000000ffff007224 */ /* 0x000fe200078e00ff */
[----:B------:R-:W2:Y:S04]  /*0060*/  LDCU.64 UR6, c[0x0][0x358] ;  /* 0x00006b00ff0677ac */ /* 0x000ea80008000a00 */
[----:B------:R-:W0:Y:S01]  /*0070*/  LDC R3, c[0x0][0x360] ;  /* 0x0000d800ff037b82 */ /* 0x000e220000000800 */
[----:B------:R-:W3:Y:S01]  /*0080*/  LDCU.64 UR8, c[0x0][0x380] ;  /* 0x00007000ff0877ac */ /* 0x000ee20008000a00 */
[----:B0-----:R-:W-:-:S05]  /*0090*/  IMAD R2, R3, UR4, R2 ;  /* 0x0000000403027c24 */ /* 0x001fca000f8e0202 */
[----:B-1----:R-:W-:-:S13]  /*00a0*/  ISETP.GE.AND P0, PT, R2, UR5, PT ;  /* 0x0000000502007c0c */ /* 0x002fda000bf06270 */
[----:B--23--:R-:W-:Y:S05]  /*00b0*/  @P0 BRA `(.L_x_1) ;  /* 0x0000001000d80947 */ /* 0x00cfea0003800000 */
[----:B------:R-:W0:Y:S01]  /*00c0*/  LDCU UR4, c[0x0][0x370] ;  /* 0x00006e00ff0477ac */ /* 0x000e220008000800 */
[----:B------:R-:W-:Y:S02]  /*00d0*/  IMAD.MOV.U32 R0, RZ, RZ, RZ ;  /* 0x000000ffff007224 */ /* 0x000fe400078e00ff */
[----:B0-----:R-:W-:-:S07]  /*00e0*/  IMAD R3, R3, UR4, RZ ;  /* 0x0000000403037c24 */ /* 0x001fce000f8e02ff */
.L_x_13:
[----:B------:R-:W0:Y:S01]  /*00f0*/  LDCU.U8 UR4, c[0x0][0x388] ;  /* 0x00007100ff0477ac */ /* 0x000e220008000000 */
[----:B------:R-:W1:Y:S01]  /*0100*/  LDC R8, c[0x0][0x398] ;  /* 0x0000e600ff087b82 */ /* 0x000e620000000800 */
[----:B------:R-:W-:Y:S01]  /*0110*/  VIADD R4, R2, 0x1 ;  /* 0x0000000102047836 */ /* 0x000fe20000000000 */
[----:B------:R-:W-:Y:S01]  /*0120*/  BSSY.RECONVERGENT B0, `(.L_x_2) ;  /* 0x000012a000007945 */ /* 0x000fe20003800200 */
[----:B------:R-:W-:Y:S01]  /*0130*/  IMAD.MOV.U32 R5, RZ, RZ, RZ ;  /* 0x000000ffff057224 */ /* 0x000fe200078e00ff */
[----:B0-----:R-:W-:-:S06]  /*0140*/  UPRMT UR4, UR4, 0x8880, URZ ;  /* 0x0000888004047896 */ /* 0x001fcc00080000ff */
[----:B------:R-:W-:-:S04]  /*0150*/  ISETP.NE.AND P0, PT, RZ, UR4, PT ;  /* 0x00000004ff007c0c */ /* 0x000fc8000bf05270 */
[----:B------:R-:W-:-:S04]  /*0160*/  SEL R7, R4, RZ, P0 ;  /* 0x000000ff04077207 */ /* 0x000fc80000000000 */
[----:B-1----:R-:W-:-:S13]  /*0170*/  ISETP.GE.AND P0, PT, R7, R8, PT ;  /* 0x000000080700720c */ /* 0x002fda0003f06270 */
[----:B------:R-:W-:Y:S05]  /*0180*/  @P0 BRA `(.L_x_3) ;  /* 0x00000010008c0947 */ /* 0x000fea0003800000 */
[-C--:B------:R-:W-:Y:S01]  /*0190*/  IADD3 R4, PT, PT, R7, -R8.reuse, RZ ;  /* 0x8000000807047210 */ /* 0x080fe20007ffe0ff */
[----:B------:R-:W-:Y:S01]  /*01a0*/  IMAD.IADD R6, R8, 0x1, -R7 ;  /* 0x0000000108067824 */ /* 0x000fe200078e0a07 */
[----:B------:R-:W-:Y:S01]  /*01b0*/  BSSY.RECONVERGENT B2, `(.L_x_4) ;  /* 0x0000088000027945 */ /* 0x000fe20003800200 */
[----:B------:R-:W-:Y:S01]  /*01c0*/  IMAD.MOV.U32 R5, RZ, RZ, RZ ;  /* 0x000000ffff057224 */ /* 0x000fe200078e00ff */
[----:B------:R-:W-:Y:S01]  /*01d0*/  ISETP.GT.U32.AND P1, PT, R4, -0x10, PT ;  /* 0xfffffff00400780c */ /* 0x000fe20003f24070 */
[----:B------:R-:W-:Y:S01]  /*01e0*/  IMAD R4, R2, R8, RZ ;  /* 0x0000000802047224 */ /* 0x000fe200078e02ff */
[----:B------:R-:W-:-:S04]  /*01f0*/  LOP3.LUT R17, R6, 0xf, RZ, 0xc0, !PT ;  /* 0x0000000f06117812 */ /* 0x000fc800078ec0ff */
[----:B------:R-:W-:-:S07]  /*0200*/  ISETP.NE.AND P0, PT, R17, RZ, PT ;  /* 0x000000ff1100720c */ /* 0x000fce0003f05270 */
[----:B------:R-:W-:Y:S06]  /*0210*/  @P1 BRA `(.L_x_5) ;  /* 0x0000000800041947 */ /* 0x000fec0003800000 */
[----:B------:R-:W-:Y:S01]  /*0220*/  LOP3.LUT R11, R6, 0xfffffff0, RZ, 0xc0, !PT ;  /* 0xfffffff0060b7812 */ /* 0x000fe200078ec0ff */
[C---:B------:R-:W-:Y:S01]  /*0230*/  IMAD.IADD R18, R7.reuse, 0x1, -R2 ;  /* 0x0000000107127824 */ /* 0x040fe200078e0a02 */
[--C-:B------:R-:W-:Y:S01]  /*0240*/  SHF.R.S32.HI R12, RZ, 0x1f, R4.reuse ;  /* 0x0000001fff0c7819 */ /* 0x100fe20000011404 */
[----:B------:R-:W-:Y:S02]  /*0250*/  IMAD.IADD R10, R7, 0x1, R4 ;  /* 0x00000001070a7824 */ /* 0x000fe400078e0204 */
[----:B------:R-:W-:Y:S02]  /*0260*/  IMAD.MOV.U32 R5, RZ, RZ, RZ ;  /* 0x000000ffff057224 */ /* 0x000fe400078e00ff */
[----:B------:R-:W-:-:S07]  /*0270*/  IMAD.MOV R11, RZ, RZ, -R11 ;  /* 0x000000ffff0b7224 */ /* 0x000fce00078e0a0b */
.L_x_6:
[----:B------:R-:W-:-:S13]  /*0280*/  ISETP.NE.AND P4, PT, R18, RZ, PT ;  /* 0x000000ff1200720c */ /* 0x000fda0003f85270 */
[----:B------:R-:W0:Y:S02]  /*0290*/  @P4 LDC.64 R14, c[0x0][0x380] ;  /* 0x0000e000ff0e4b82 */ /* 0x000e240000000a00 */
[----:B0-----:R-:W-:-:S06]  /*02a0*/  @P4 IMAD.WIDE R14, R10, 0x4, R14 ;  /* 0x000000040a0e4825 */ /* 0x001fcc00078e020e */
[----:B------:R-:W2:Y:S01]  /*02b0*/  @P4 LDG.E R14, desc[UR6][R14.64] ;  /* 0x000000060e0e4981 */ /* 0x000ea2000c1e1900 */
[C---:B------:R-:W-:Y:S02]  /*02c0*/  IADD3 R9, PT, PT, R7.reuse, 0x1, RZ ;  /* 0x0000000107097810 */ /* 0x040fe40007ffe0ff */
[----:B------:R-:W-:Y:S02]  /*02d0*/  IADD3 R13, P2, PT, R4, R7, RZ ;  /* 0x00000007040d7210 */ /* 0x000fe40007f5e0ff */
[----:B------:R-:W-:Y:S02]  /*02e0*/  ISETP.NE.AND P1, PT, R2, R9, PT ;  /* 0x000000090200720c */ /* 0x000fe40003f25270 */
[----:B------:R-:W-:Y:S02]  /*02f0*/  LEA.HI.X.SX32 R16, R7, R12, 0x1, P2 ;  /* 0x0000000c07107211 */ /* 0x000fe400010f0eff */
[----:B------:R-:W-:-:S04]  /*0300*/  LEA R8, P2, R13, UR8, 0x2 ;  /* 0x000000080d087c11 */ /* 0x000fc8000f8410ff */
[----:B------:R-:W-:Y:S01]  /*0310*/  LEA.HI.X R9, R13, UR9, R16, 0x2, P2 ;  /* 0x000000090d097c11 */ /* 0x000fe200090f1410 */
[----:B------:R-:W-:-:S04]  /*0320*/  VIADD R13, R7, 0x2 ;  /* 0x00000002070d7836 */ /* 0x000fc80000000000 */
[----:B------:R-:W3:Y:S01]  /*0330*/  @P1 LDG.E R16, desc[UR6][R8.64+0x4] ;  /* 0x0000040608101981 */ /* 0x000ee2000c1e1900 */
[----:B------:R-:W-:Y:S01]  /*0340*/  ISETP.NE.AND P5, PT, R2, R13, PT ;  /* 0x0000000d0200720c */ /* 0x000fe20003fa5270 */
[----:B------:R-:W-:-:S05]  /*0350*/  VIADD R13, R7, 0x3 ;  /* 0x00000003070d7836 */ /* 0x000fca0000000000 */
[----:B------:R-:W-:-:S07]  /*0360*/  ISETP.NE.AND P3, PT, R2, R13, PT ;  /* 0x0000000d0200720c */ /* 0x000fce0003f65270 */
[----:B------:R-:W4:Y:S01]  /*0370*/  @P5 LDG.E R15, desc[UR6][R8.64+0x8] ;  /* 0x00000806080f5981 */ /* 0x000f22000c1e1900 */
[----:B------:R-:W-:-:S05]  /*0380*/  VIADD R13, R7, 0x4 ;  /* 0x00000004070d7836 */ /* 0x000fca0000000000 */
[----:B------:R-:W5:Y:S01]  /*0390*/  @P3 LDG.E R19, desc[UR6][R8.64+0xc] ;  /* 0x00000c0608133981 */ /* 0x000f62000c1e1900 */
[----:B------:R-:W-:Y:S01]  /*03a0*/  ISETP.NE.AND P2, PT, R2, R13, PT ;  /* 0x0000000d0200720c */ /* 0x000fe20003f45270 */
[----:B------:R-:W-:-:S12]  /*03b0*/  VIADD R13, R7, 0x5 ;  /* 0x00000005070d7836 */ /* 0x000fd80000000000 */
[----:B------:R-:W5:Y:S01]  /*03c0*/  @P2 LDG.E R20, desc[UR6][R8.64+0x10] ;  /* 0x0000100608142981 */ /* 0x000f62000c1e1900 */
[----:B--2---:R-:W-:Y:S01]  /*03d0*/  ISETP.NE.OR P6, PT, R14, RZ, !P4 ;  /* 0x000000ff0e00720c */ /* 0x004fe200067c5670 */
[----:B------:R-:W-:-:S12]  /*03e0*/  @P4 VIADD R14, R5, 0x1 ;  /* 0x00000001050e4836 */ /* 0x000fd80000000000 */
[----:B------:R-:W-:Y:S02]  /*03f0*/  @!P6 IADD3 R14, PT, PT, R5, RZ, RZ ;  /* 0x000000ff050ee210 */ /* 0x000fe40007ffe0ff */
[----:B------:R-:W-:-:S13]  /*0400*/  ISETP.NE.AND P6, PT, R2, R13, PT ;  /* 0x0000000d0200720c */ /* 0x000fda0003fc5270 */
[----:B------:R-:W2:Y:S01]  /*0410*/  @P6 LDG.E R13, desc[UR6][R8.64+0x14] ;  /* 0x00001406080d6981 */ /* 0x000ea2000c1e1900 */
[----:B------:R-:W-:Y:S01]  /*0420*/  @P4 IMAD.MOV.U32 R5, RZ, RZ, R14 ;  /* 0x000000ffff054224 */ /* 0x000fe200078e000e */
[----:B---3--:R-:W-:-:S03]  /*0430*/  ISETP.NE.OR P4, PT, R16, RZ, !P1 ;  /* 0x000000ff1000720c */ /* 0x008fc60004f85670 */
[----:B------:R-:W-:-:S10]  /*0440*/  @P1 VIADD R14, R5, 0x1 ;  /* 0x00000001050e1836 */ /* 0x000fd40000000000 */
[----:B------:R-:W-:Y:S01]  /*0450*/  @!P4 IMAD.MOV R14, RZ, RZ, R5 ;  /* 0x000000ffff0ec224 */ /* 0x000fe200078e0205 */
[----:B----4-:R-:W-:Y:S01]  /*0460*/  ISETP.NE.OR P4, PT, R15, RZ, !P5 ;  /* 0x000000ff0f00720c */ /* 0x010fe20006f85670 */
[----:B------:R-:W-:Y:S02]  /*0470*/  VIADD R15, R7, 0x6 ;  /* 0x00000006070f7836 */ /* 0x000fe40000000000 */
[----:B------:R-:W-:-:S03]  /*0480*/  @P1 IMAD.MOV.U32 R5, RZ, RZ, R14 ;  /* 0x000000ffff051224 */ /* 0x000fc600078e000e */
[----:B------:R-:W-:Y:S02]  /*0490*/  ISETP.NE.AND P1, PT, R2, R15, PT ;  /* 0x0000000f0200720c */ /* 0x000fe40003f25270 */
[----:B------:R-:W-:Y:S01]  /*04a0*/  @P5 IADD3 R14, PT, PT, R5, 0x1, RZ ;  /* 0x00000001050e5810 */ /* 0x000fe20007ffe0ff */
[----:B------:R-:W-:-:S04]  /*04b0*/  VIADD R15, R7, 0x7 ;  /* 0x00000007070f7836 */ /* 0x000fc80000000000 */
[----:B------:R-:W-:Y:S01]  /*04c0*/  @!P4 IMAD.MOV R14, RZ, RZ, R5 ;  /* 0x000000ffff0ec224 */ /* 0x000fe200078e0205 */
[----:B-----5:R-:W-:-:S03]  /*04d0*/  ISETP.NE.OR P4, PT, R19, RZ, !P3 ;  /* 0x000000ff1300720c */ /* 0x020fc60005f85670 */
[----:B------:R-:W-:Y:S01]  /*04e0*/  @P5 IMAD.MOV.U32 R5, RZ, RZ, R14 ;  /* 0x000000ffff055224 */ /* 0x000fe200078e000e */
[----:B------:R-:W-:Y:S01]  /*04f0*/  ISETP.NE.AND P5, PT, R2, R15, PT ;  /* 0x0000000f0200720c */ /* 0x000fe20003fa5270 */
[----:B------:R-:W3:Y:S02]  /*0500*/  @P1 LDG.E R21, desc[UR6][R8.64+0x18] ;  /* 0x0000180608151981 */ /* 0x000ee4000c1e1900 */
[----:B------:R-:W-:Y:S01]  /*0510*/  @P3 VIADD R14, R5, 0x1 ;  /* 0x00000001050e3836 */ /* 0x000fe20000000000 */
[----:B------:R-:W-:-:S05]  /*0520*/  IADD3 R19, PT, PT, R7, 0x8, RZ ;  /* 0x0000000807137810 */ /* 0x000fca0007ffe0ff */
[----:B------:R-:W-:-:S04]  /*0530*/  @!P4 IMAD.MOV R14, RZ, RZ, R5 ;  /* 0x000000ffff0ec224 */ /* 0x000fc800078e0205 */
[----:B------:R-:W-:Y:S01]  /*0540*/  @P3 IMAD.MOV.U32 R5, RZ, RZ, R14 ;  /* 0x000000ffff053224 */ /* 0x000fe200078e000e */
[----:B------:R-:W-:Y:S01]  /*0550*/  ISETP.NE.OR P3, PT, R20, RZ, !P2 ;  /* 0x000000ff1400720c */ /* 0x000fe20005765670 */
[----:B------:R-:W4:Y:S01]  /*0560*/  @P5 LDG.E R15, desc[UR6][R8.64+0x1c] ;  /* 0x00001c06080f5981 */ /* 0x000f22000c1e1900 */
[----:B------:R-:W-:Y:S01]  /*0570*/  ISETP.NE.AND P4, PT, R2, R19, PT ;  /* 0x000000130200720c */ /* 0x000fe20003f85270 */
[----:B------:R-:W-:Y:S02]  /*0580*/  @P2 VIADD R14, R5, 0x1 ;  /* 0x00000001050e2836 */ /* 0x000fe40000000000 */
[----:B------:R-:W-:-:S08]  /*0590*/  VIADD R19, R7, 0x9 ;  /* 0x0000000907137836 */ /* 0x000fd00000000000 */
[----:B------:R-:W-:Y:S01]  /*05a0*/  @!P3 IMAD.MOV R14, RZ, RZ, R5 ;  /* 0x000000ffff0eb224 */ /* 0x000fe200078e0205 */
[----:B------:R-:W-:Y:S01]  /*05b0*/  ISETP.NE.AND P3, PT, R2, R19, PT ;  /* 0x000000130200720c */ /* 0x000fe20003f65270 */
[----:B------:R-:W5:Y:S02]  /*05c0*/  @P4 LDG.E R16, desc[UR6][R8.64+0x20] ;  /* 0x0000200608104981 */ /* 0x000f64000c1e1900 */
[----:B------:R-:W-:-:S05]  /*05d0*/  @P2 IMAD.MOV.U32 R5, RZ, RZ, R14 ;  /* 0x000000ffff052224 */ /* 0x000fca00078e000e */
[----:B------:R-:W-:-:S05]  /*05e0*/  @P6 IADD3 R14, PT, PT, R5, 0x1, RZ ;  /* 0x00000001050e6810 */ /* 0x000fca0007ffe0ff */
[----:B------:R-:W5:Y:S01]  /*05f0*/  @P3 LDG.E R19, desc[UR6][R8.64+0x24] ;  /* 0x0000240608133981 */ /* 0x000f62000c1e1900 */
[----:B--2---:R-:W-:Y:S01]  /*0600*/  ISETP.NE.OR P2, PT, R13, RZ, !P6 ;  /* 0x000000ff0d00720c */ /* 0x004fe20007745670 */
[----:B------:R-:W-:-:S12]  /*0610*/  VIADD R13, R7, 0xa ;  /* 0x0000000a070d7836 */ /* 0x000fd80000000000 */
[----:B------:R-:W-:Y:S01]  /*0620*/  @!P2 IMAD.MOV R14, RZ, RZ, R5 ;  /* 0x000000ffff0ea224 */ /* 0x000fe200078e0205 */
[----:B------:R-:W-:-:S13]  /*0630*/  ISETP.NE.AND P2, PT, R2, R13, PT ;  /* 0x0000000d0200720c */ /* 0x000fda0003f45270 */
[----:B------:R-:W2:Y:S01]  /*0640*/  @P2 LDG.E R13, desc[UR6][R8.64+0x28] ;  /* 0x00002806080d2981 */ /* 0x000ea2000c1e1900 */
[----:B------:R-:W-:Y:S01]  /*0650*/  @P6 IMAD.MOV.U32 R5, RZ, RZ, R14 ;  /* 0x000000ffff056224 */ /* 0x000fe200078e000e */
[----:B---3--:R-:W-:-:S03]  /*0660*/  ISETP.NE.OR P6, PT, R21, RZ, !P1 ;  /* 0x000000ff1500720c */ /* 0x008fc60004fc5670 */
[----:B------:R-:W-:-:S10]  /*0670*/  @P1 VIADD R14, R5, 0x1 ;  /* 0x00000001050e1836 */ /* 0x000fd40000000000 */
[----:B------:R-:W-:Y:S01]  /*0680*/  @!P6 IMAD.MOV R14, RZ, RZ, R5 ;  /* 0x000000ffff0ee224 */ /* 0x000fe200078e0205 */
[----:B----4-:R-:W-:Y:S02]  /*0690*/  ISETP.NE.OR P6, PT, R15, RZ, !P5 ;  /* 0x000000ff0f00720c */ /* 0x010fe40006fc5670 */
[----:B------:R-:W-:Y:S01]  /*06a0*/  IADD3 R15, PT, PT, R7, 0xb, RZ ;  /* 0x0000000b070f7810 */ /* 0x000fe20007ffe0ff */
[----:B------:R-:W-:-:S03]  /*06b0*/  @P1 IMAD.MOV.U32 R5, RZ, RZ, R14 ;  /* 0x000000ffff051224 */ /* 0x000fc600078e000e */
[----:B------:R-:W-:Y:S01]  /*06c0*/  ISETP.NE.AND P1, PT, R2, R15, PT ;  /* 0x0000000f0200720c */ /* 0x000fe20003f25270 */
[----:B------:R-:W-:-:S06]  /*06d0*/  @P5 VIADD R14, R5, 0x1 ;  /* 0x00000001050e5836 */ /* 0x000fcc0000000000 */
[----:B------:R-:W-:Y:S01]  /*06e0*/  @!P6 IMAD.MOV R14, RZ, RZ, R5 ;  /* 0x000000ffff0ee224 */ /* 0x000fe200078e0205 */
[----:B-----5:R-:W-:Y:S01]  /*06f0*/  ISETP.NE.OR P6, PT, R16, RZ, !P4 ;  /* 0x000000ff1000720c */ /* 0x020fe200067c5670 */
[----:B------:R-:W-:Y:S02]  /*0700*/  VIADD R15, R7, 0xc ;  /* 0x0000000c070f7836 */ /* 0x000fe40000000000 */
[----:B------:R-:W-:Y:S02]  /*0710*/  @P5 IMAD.MOV.U32 R5, RZ, RZ, R14 ;  /* 0x000000ffff055224 */ /* 0x000fe400078e000e */
[----:B------:R-:W3:Y:S01]  /*0720*/  @P1 LDG.E R20, desc[UR6][R8.64+0x2c] ;  /* 0x00002c0608141981 */ /* 0x000ee2000c1e1900 */
[----:B------:R-:W-:Y:S02]  /*0730*/  ISETP.NE.AND P5, PT, R2, R15, PT ;  /* 0x0000000f0200720c */ /* 0x000fe40003fa5270 */
[----:B------:R-:W-:-:S05]  /*0740*/  @P4 IADD3 R14, PT, PT, R5, 0x1, RZ ;  /* 0x00000001050e4810 */ /* 0x000fca0007ffe0ff */
[----:B------:R-:W-:Y:S01]  /*0750*/  @!P6 IMAD.MOV R14, RZ, RZ, R5 ;  /* 0x000000ffff0ee224 */ /* 0x000fe200078e0205 */
[----:B------:R-:W-:Y:S01]  /*0760*/  ISETP.NE.OR P6, PT, R19, RZ, !P3 ;  /* 0x000000ff1300720c */ /* 0x000fe20005fc5670 */
[----:B------:R-:W-:Y:S02]  /*0770*/  VIADD R15, R7, 0xd ;  /* 0x0000000d070f7836 */ /* 0x000fe40000000000 */
[----:B------:R-:W-:-:S03]  /*0780*/  @P4 IMAD.MOV.U32 R5, RZ, RZ, R14 ;  /* 0x000000ffff054224 */ /* 0x000fc600078e000e */
[----:B------:R-:W-:Y:S01]  /*0790*/  ISETP.NE.AND P4, PT, R2, R15, PT ;  /* 0x0000000f0200720c */ /* 0x000fe20003f85270 */
[----:B------:R-:W-:Y:S01]  /*07a0*/  @P3 VIADD R14, R5, 0x1 ;  /* 0x00000001050e3836 */ /* 0x000fe20000000000 */
[----:B------:R-:W4:Y:S01]  /*07b0*/  @P5 LDG.E R15, desc[UR6][R8.64+0x30] ;  /* 0x00003006080f5981 */ /* 0x000f22000c1e1900 */
[----:B------:R-:W-:-:S04]  /*07c0*/  IADD3 R19, PT, PT, R7, 0xe, RZ ;  /* 0x0000000e07137810 */ /* 0x000fc80007ffe0ff */
[----:B------:R-:W-:-:S04]  /*07d0*/  @!P6 IMAD.MOV R14, RZ, RZ, R5 ;  /* 0x000000ffff0ee224 */ /* 0x000fc800078e0205 */
[----:B------:R-:W-:Y:S01]  /*07e0*/  @P3 IMAD.MOV.U32 R5, RZ, RZ, R14 ;  /* 0x000000ffff053224 */ /* 0x000fe200078e000e */
[----:B------:R-:W-:Y:S01]  /*07f0*/  ISETP.NE.AND P3, PT, R2, R19, PT ;  /* 0x000000130200720c */ /* 0x000fe20003f65270 */
[----:B------:R-:W5:Y:S01]  /*0800*/  @P4 LDG.E R14, desc[UR6][R8.64+0x34] ;  /* 0x00003406080e4981 */ /* 0x000f62000c1e1900 */
[----:B------:R-:W-:-:S11]  /*0810*/  VIADD R19, R7, 0xf ;  /* 0x0000000f07137836 */ /* 0x000fd60000000000 */
[----:B------:R-:W5:Y:S01]  /*0820*/  @P3 LDG.E R16, desc[UR6][R8.64+0x38] ;  /* 0x0000380608103981 */ /* 0x000f62000c1e1900 */
[----:B--2---:R-:W-:Y:S01]  /*0830*/  ISETP.NE.OR P6, PT, R13, RZ, !P2 ;  /* 0x000000ff0d00720c */ /* 0x004fe200057c5670 */
[----:B------:R-:W-:-:S12]  /*0840*/  @P2 VIADD R13, R5, 0x1 ;  /* 0x00000001050d2836 */ /* 0x000fd80000000000 */
[----:B------:R-:W-:Y:S01]  /*0850*/  @!P6 IMAD.MOV R13, RZ, RZ, R5 ;  /* 0x000000ffff0de224 */ /* 0x000fe200078e0205 */
[----:B------:R-:W-:-:S13]  /*0860*/  ISETP.NE.AND P6, PT, R2, R19, PT ;  /* 0x000000130200720c */ /* 0x000fda0003fc5270 */
[----:B------:R0:W2:Y:S01]  /*0870*/  @P6 LDG.E R19, desc[UR6][R8.64+0x3c] ;  /* 0x00003c0608136981 */ /* 0x0000a2000c1e1900 */
[----:B------:R-:W-:Y:S01]  /*0880*/  @P2 IMAD.MOV.U32 R5, RZ, RZ, R13 ;  /* 0x000000ffff052224 */ /* 0x000fe200078e000d */
[----:B---3--:R-:W-:-:S04]  /*0890*/  ISETP.NE.OR P2, PT, R20, RZ, !P1 ;  /* 0x000000ff1400720c */ /* 0x008fc80004f45670 */
[----:B------:R-:W-:-:S09]  /*08a0*/  @P1 IADD3 R13, PT, PT, R5, 0x1, RZ ;  /* 0x00000001050d1810 */ /* 0x000fd20007ffe0ff */
[----:B------:R-:W-:Y:S01]  /*08b0*/  @!P2 IMAD.MOV R13, RZ, RZ, R5 ;  /* 0x000000ffff0da224 */ /* 0x000fe200078e0205 */
[----:B----4-:R-:W-:-:S03]  /*08c0*/  ISETP.NE.OR P2, PT, R15, RZ, !P5 ;  /* 0x000000ff0f00720c */ /* 0x010fc60006f45670 */
[----:B------:R-:W-:-:S04]  /*08d0*/  @P1 IMAD.MOV.U32 R5, RZ, RZ, R13 ;  /* 0x000000ffff051224 */ /* 0x000fc800078e000d */
[----:B------:R-:W-:Y:S01]  /*08e0*/  @P5 VIADD R13, R5, 0x1 ;  /* 0x00000001050d5836 */ /* 0x000fe20000000000 */
[----:B-----5:R-:W-:-:S05]  /*08f0*/  ISETP.NE.OR P1, PT, R14, RZ, !P4 ;  /* 0x000000ff0e00720c */ /* 0x020fca0006725670 */
[----:B------:R-:W-:-:S05]  /*0900*/  @!P2 IMAD.MOV R13, RZ, RZ, R5 ;  /* 0x000000ffff0da224 */ /* 0x000fca00078e0205 */
[----:B------:R-:W-:Y:S02]  /*0910*/  @P5 MOV R5, R13 ;  /* 0x0000000d00055202 */ /* 0x000fe40000000f00 */
[----:B------:R-:W-:-:S03]  /*0920*/  ISETP.NE.OR P2, PT, R16, RZ, !P3 ;  /* 0x000000ff1000720c */ /* 0x000fc60005f45670 */
[----:B0-----:R-:W-:Y:S02]  /*0930*/  @P4 VIADD R8, R5, 0x1 ;  /* 0x0000000105084836 */ /* 0x001fe40000000000 */
[----:B------:R-:W-:Y:S02]  /*0940*/  @!P1 IMAD.MOV R8, RZ, RZ, R5 ;  /* 0x000000ffff089224 */ /* 0x000fe400078e0205 */
[----:B------:R-:W-:Y:S02]  /*0950*/  VIADD R11, R11, 0x10 ;  /* 0x000000100b0b7836 */ /* 0x000fe40000000000 */
[----:B------:R-:W-:-:S03]  /*0960*/  @P4 IMAD.MOV.U32 R5, RZ, RZ, R8 ;  /* 0x000000ffff054224 */ /* 0x000fc600078e0008 */
[----:B------:R-:W-:Y:S01]  /*0970*/  ISETP.NE.AND P1, PT, R11, RZ, PT ;  /* 0x000000ff0b00720c */ /* 0x000fe20003f25270 */
[C---:B------:R-:W-:Y:S01]  /*0980*/  @P3 VIADD R8, R5.reuse, 0x1 ;  /* 0x0000000105083836 */ /* 0x040fe20000000000 */
[----:B------:R-:W-:-:S05]  /*0990*/  @!P2 IADD3 R8, PT, PT, R5, RZ, RZ ;  /* 0x000000ff0508a210 */ /* 0x000fca0007ffe0ff */
[----:B------:R-:W-:-:S04]  /*09a0*/  @P3 IMAD.MOV.U32 R5, RZ, RZ, R8 ;  /* 0x000000ffff053224 */ /* 0x000fc800078e0008 */
[----:B------:R-:W-:Y:S01]  /*09b0*/  @P6 VIADD R8, R5, 0x1 ;  /* 0x0000000105086836 */ /* 0x000fe20000000000 */
[----:B------:R-:W-:Y:S01]  /*09c0*/  IADD3 R18, PT, PT, R18, 0x10, RZ ;  /* 0x0000001012127810 */ /* 0x000fe20007ffe0ff */
[----:B------:R-:W-:Y:S02]  /*09d0*/  VIADD R7, R7, 0x10 ;  /* 0x0000001007077836 */ /* 0x000fe40000000000 */
[----:B------:R-:W-:Y:S01]  /*09e0*/  VIADD R10, R10, 0x10 ;  /* 0x000000100a0a7836 */ /* 0x000fe20000000000 */
[----:B--2---:R-:W-:-:S13]  /*09f0*/  ISETP.NE.OR P4, PT, R19, RZ, !P6 ;  /* 0x000000ff1300720c */ /* 0x004fda0007785670 */
[----:B------:R-:W-:-:S04]  /*0a00*/  @!P4 IMAD.MOV R8, RZ, RZ, R5 ;  /* 0x000000ffff08c224 */ /* 0x000fc800078e0205 */
[----:B------:R-:W-:Y:S01]  /*0a10*/  @P6 IMAD.MOV.U32 R5, RZ, RZ, R8 ;  /* 0x000000ffff056224 */ /* 0x000fe200078e0008 */
[----:B------:R-:W-:Y:S06]  /*0a20*/  @P1 BRA `(.L_x_6) ;  /* 0xfffffff800141947 */ /* 0x000fec000383ffff */
.L_x_5:
[----:B------:R-:W-:Y:S05]  /*0a30*/  BSYNC.RECONVERGENT B2 ;  /* 0x0000000000027941 */ /* 0x000fea0003800200 */
.L_x_4:
[----:B------:R-:W-:Y:S05]  /*0a40*/  @!P0 BRA `(.L_x_3) ;  /* 0x00000008005c8947 */ /* 0x000fea0003800000 */
[----:B------:R-:W-:Y:S01]  /*0a50*/  ISETP.GE.U32.AND P1, PT, R17, 0x8, PT ;  /* 0x000000081100780c */ /* 0x000fe20003f26070 */
[----:B------:R-:W-:Y:S01]  /*0a60*/  BSSY.RECONVERGENT B2, `(.L_x_7) ;  /* 0x0000045000027945 */ /* 0x000fe20003800200 */
[----:B------:R-:W-:-:S04]  /*0a70*/  LOP3.LUT R14, R6, 0x7, RZ, 0xc0, !PT ;  /* 0x00000007060e7812 */ /* 0x000fc800078ec0ff */
[----:B------:R-:W-:-:S07]  /*0a80*/  ISETP.NE.AND P0, PT, R14, RZ, PT ;  /* 0x000000ff0e00720c */ /* 0x000fce0003f05270 */
[----:B------:R-:W-:Y:S06]  /*0a90*/  @!P1 BRA `(.L_x_8) ;  /* 0x0000000400049947 */ /* 0x000fec0003800000 */
[----:B------:R-:W-:Y:S01]  /*0aa0*/  ISETP.NE.AND P4, PT, R2, R7, PT ;  /* 0x000000070200720c */ /* 0x000fe20003f85270 */
[----:B------:R-:W0:Y:S01]  /*0ab0*/  LDCU.64 UR4, c[0x0][0x380] ;  /* 0x00007000ff0477ac */ /* 0x000e220008000a00 */
[----:B------:R-:W-:Y:S02]  /*0ac0*/  SHF.R.S32.HI R8, RZ, 0x1f, R4 ;  /* 0x0000001fff087819 */ /* 0x000fe40000011404 */
[----:B------:R-:W-:-:S09]  /*0ad0*/  IADD3 R12, P1, PT, R7, R4, RZ ;  /* 0x00000004070c7210 */ /* 0x000fd20007f3e0ff */
[----:B------:R-:W1:Y:S01]  /*0ae0*/  @P4 LDC.64 R10, c[0x0][0x380] ;  /* 0x0000e000ff0a4b82 */ /* 0x000e620000000a00 */
[C---:B------:R-:W-:Y:S02]  /*0af0*/  @P4 IMAD.IADD R9, R7.reuse, 0x1, R4 ;  /* 0x0000000107094824 */ /* 0x040fe400078e0204 */
[----:B------:R-:W-:Y:S02]  /*0b00*/  VIADD R13, R7, 0x2 ;  /* 0x00000002070d7836 */ /* 0x000fe40000000000 */
[----:B-1----:R-:W-:Y:S01]  /*0b10*/  @P4 IMAD.WIDE R10, R9, 0x4, R10 ;  /* 0x00000004090a4825 */ /* 0x002fe200078e020a */
[----:B------:R-:W-:-:S04]  /*0b20*/  IADD3 R9, PT, PT, R7, 0x1, RZ ;  /* 0x0000000107097810 */ /* 0x000fc80007ffe0ff */
[----:B------:R-:W-:Y:S01]  /*0b30*/  ISETP.NE.AND P6, PT, R2, R9, PT ;  /* 0x000000090200720c */ /* 0x000fe20003fc5270 */
[----:B------:R-:W2:Y:S01]  /*0b40*/  @P4 LDG.E R10, desc[UR6][R10.64] ;  /* 0x000000060a0a4981 */ /* 0x000ea2000c1e1900 */
[----:B------:R-:W-:Y:S02]  /*0b50*/  LEA.HI.X.SX32 R9, R7, R8, 0x1, P1 ;  /* 0x0000000807097211 */ /* 0x000fe400008f0eff */
[----:B0-----:R-:W-:-:S04]  /*0b60*/  LEA R8, P1, R12, UR4, 0x2 ;  /* 0x000000040c087c11 */ /* 0x001fc8000f8210ff */
[----:B------:R-:W-:Y:S02]  /*0b70*/  LEA.HI.X R9, R12, UR5, R9, 0x2, P1 ;  /* 0x000000050c097c11 */ /* 0x000fe400088f1409 */
[----:B------:R-:W-:-:S03]  /*0b80*/  ISETP.NE.AND P1, PT, R2, R13, PT ;  /* 0x0000000d0200720c */ /* 0x000fc60003f25270 */
[----:B------:R-:W3:Y:S10]  /*0b90*/  @P6 LDG.E R12, desc[UR6][R8.64+0x4] ;  /* 0x00000406080c6981 */ /* 0x000ef4000c1e1900 */
[----:B------:R-:W4:Y:S01]  /*0ba0*/  @P1 LDG.E R13, desc[UR6][R8.64+0x8] ;  /* 0x00000806080d1981 */ /* 0x000f22000c1e1900 */
[----:B------:R-:W-:-:S05]  /*0bb0*/  VIADD R15, R7, 0x3 ;  /* 0x00000003070f7836 */ /* 0x000fca0000000000 */
[----:B------:R-:W-:Y:S01]  /*0bc0*/  ISETP.NE.AND P2, PT, R2, R15, PT ;  /* 0x0000000f0200720c */ /* 0x000fe20003f45270 */
[----:B------:R-:W-:-:S05]  /*0bd0*/  VIADD R15, R7, 0x4 ;  /* 0x00000004070f7836 */ /* 0x000fca0000000000 */
[----:B------:R-:W-:Y:S01]  /*0be0*/  ISETP.NE.AND P3, PT, R2, R15, PT ;  /* 0x0000000f0200720c */ /* 0x000fe20003f65270 */
[----:B------:R-:W-:-:S06]  /*0bf0*/  VIADD R15, R7, 0x5 ;  /* 0x00000005070f7836 */ /* 0x000fcc0000000000 */
[----:B------:R-:W5:Y:S01]  /*0c00*/  @P2 LDG.E R11, desc[UR6][R8.64+0xc] ;  /* 0x00000c06080b2981 */ /* 0x000f62000c1e1900 */
[----:B--2---:R-:W-:Y:S01]  /*0c10*/  ISETP.NE.OR P5, PT, R10, RZ, !P4 ;  /* 0x000000ff0a00720c */ /* 0x004fe200067a5670 */
[----:B------:R-:W-:-:S12]  /*0c20*/  @P4 VIADD R10, R5, 0x1 ;  /* 0x00000001050a4836 */ /* 0x000fd80000000000 */
[----:B------:R-:W-:Y:S02]  /*0c30*/  @!P5 IADD3 R10, PT, PT, R5, RZ, RZ ;  /* 0x000000ff050ad210 */ /* 0x000fe40007ffe0ff */
[----:B---3--:R-:W-:Y:S02]  /*0c40*/  ISETP.NE.OR P5, PT, R12, RZ, !P6 ;  /* 0x000000ff0c00720c */ /* 0x008fe400077a5670 */
[----:B------:R-:W2:Y:S01]  /*0c50*/  @P3 LDG.E R12, desc[UR6][R8.64+0x10] ;  /* 0x00001006080c3981 */ /* 0x000ea2000c1e1900 */
[----:B------:R-:W-:Y:S01]  /*0c60*/  @P4 IMAD.MOV.U32 R5, RZ, RZ, R10 ;  /* 0x000000ffff054224 */ /* 0x000fe200078e000a */
[----:B------:R-:W-:-:S03]  /*0c70*/  ISETP.NE.AND P4, PT, R2, R15, PT ;  /* 0x0000000f0200720c */ /* 0x000fc60003f85270 */
[----:B------:R-:W-:Y:S01]  /*0c80*/  @P6 VIADD R10, R5, 0x1 ;  /* 0x00000001050a6836 */ /* 0x000fe20000000000 */
[----:B------:R-:W-:-:S05]  /*0c90*/  IADD3 R15, PT, PT, R7, 0x6, RZ ;  /* 0x00000006070f7810 */ /* 0x000fca0007ffe0ff */
[----:B------:R-:W-:Y:S01]  /*0ca0*/  @!P5 IMAD.MOV R10, RZ, RZ, R5 ;  /* 0x000000ffff0ad224 */ /* 0x000fe200078e0205 */
[----:B----4-:R-:W-:-:S03]  /*0cb0*/  ISETP.NE.OR P5, PT, R13, RZ, !P1 ;  /* 0x000000ff0d00720c */ /* 0x010fc60004fa5670 */
[----:B------:R-:W-:Y:S01]  /*0cc0*/  @P6 IMAD.MOV.U32 R5, RZ, RZ, R10 ;  /* 0x000000ffff056224 */ /* 0x000fe200078e000a */
[----:B------:R-:W-:Y:S01]  /*0cd0*/  ISETP.NE.AND P6, PT, R2, R15, PT ;  /* 0x0000000f0200720c */ /* 0x000fe20003fc5270 */
[----:B------:R-:W3:Y:S01]  /*0ce0*/  @P4 LDG.E R13, desc[UR6][R8.64+0x14] ;  /* 0x00001406080d4981 */ /* 0x000ee2000c1e1900 */
[----:B------:R-:W-:Y:S02]  /*0cf0*/  VIADD R15, R7, 0x7 ;  /* 0x00000007070f7836 */ /* 0x000fe40000000000 */
[----:B------:R-:W-:-:S05]  /*0d00*/  @P1 VIADD R10, R5, 0x1 ;  /* 0x00000001050a1836 */ /* 0x000fca0000000000 */
[----:B------:R-:W-:Y:S01]  /*0d10*/  @!P5 IMAD.MOV R10, RZ, RZ, R5 ;  /* 0x000000ffff0ad224 */ /* 0x000fe200078e0205 */
[----:B------:R-:W-:-:S03]  /*0d20*/  ISETP.NE.AND P5, PT, R2, R15, PT ;  /* 0x0000000f0200720c */ /* 0x000fc60003fa5270 */
[----:B------:R-:W4:Y:S10]  /*0d30*/  @P6 LDG.E R15, desc[UR6][R8.64+0x18] ;  /* 0x00001806080f6981 */ /* 0x000f34000c1e1900 */
[----:B------:R0:W4:Y:S01]  /*0d40*/  @P5 LDG.E R16, desc[UR6][R8.64+0x1c] ;  /* 0x00001c0608105981 */ /* 0x000122000c1e1900 */
[----:B------:R-:W-:-:S02]  /*0d50*/  @P1 MOV R5, R10 ;  /* 0x0000000a00051202 */ /* 0x000fc40000000f00 */
[----:B-----5:R-:W-:-:S03]  /*0d60*/  ISETP.NE.OR P1, PT, R11, RZ, !P2 ;  /* 0x000000ff0b00720c */ /* 0x020fc60005725670 */
[----:B------:R-:W-:-:S10]  /*0d70*/  @P2 VIADD R10, R5, 0x1 ;  /* 0x00000001050a2836 */ /* 0x000fd40000000000 */
[----:B------:R-:W-:-:S04]  /*0d80*/  @!P1 IMAD.MOV R10, RZ, RZ, R5 ;  /* 0x000000ffff0a9224 */ /* 0x000fc800078e0205 */
[----:B------:R-:W-:-:S04]  /*0d90*/  @P2 IMAD.MOV.U32 R5, RZ, RZ, R10 ;  /* 0x000000ffff052224 */ /* 0x000fc800078e000a */
[----:B------:R-:W-:Y:S01]  /*0da0*/  @P3 VIADD R10, R5, 0x1 ;  /* 0x00000001050a3836 */ /* 0x000fe20000000000 */
[----:B------:R-:W-:Y:S02]  /*0db0*/  IADD3 R7, PT, PT, R7, 0x8, RZ ;  /* 0x0000000807077810 */ /* 0x000fe40007ffe0ff */
[----:B--2---:R-:W-:-:S13]  /*0dc0*/  ISETP.NE.OR P1, PT, R12, RZ, !P3 ;  /* 0x000000ff0c00720c */ /* 0x004fda0005f25670 */
[----:B------:R-:W-:Y:S02]  /*0dd0*/  @!P1 IADD3 R10, PT, PT, R5, RZ, RZ ;  /* 0x000000ff050a9210 */ /* 0x000fe40007ffe0ff */
[----:B---3--:R-:W-:-:S03]  /*0de0*/  ISETP.NE.OR P2, PT, R13, RZ, !P4 ;  /* 0x000000ff0d00720c */ /* 0x008fc60006745670 */
[----:B------:R-:W-:-:S04]  /*0df0*/  @P3 IMAD.MOV.U32 R5, RZ, RZ, R10 ;  /* 0x000000ffff053224 */ /* 0x000fc800078e000a */
[----:B0-----:R-:W-:Y:S01]  /*0e00*/  @P4 VIADD R8, R5, 0x1 ;  /* 0x0000000105084836 */ /* 0x001fe20000000000 */
[----:B----4-:R-:W-:-:S05]  /*0e10*/  ISETP.NE.OR P1, PT, R15, RZ, !P6 ;  /* 0x000000ff0f00720c */ /* 0x010fca0007725670 */
[----:B------:R-:W-:-:S04]  /*0e20*/  @!P2 IMAD.MOV R8, RZ, RZ, R5 ;  /* 0x000000ffff08a224 */ /* 0x000fc800078e0205 */
[----:B------:R-:W-:Y:S01]  /*0e30*/  @P4 IMAD.MOV.U32 R5, RZ, RZ, R8 ;  /* 0x000000ffff054224 */ /* 0x000fe200078e0008 */
[----:B------:R-:W-:-:S04]  /*0e40*/  ISETP.NE.OR P2, PT, R16, RZ, !P5 ;  /* 0x000000ff1000720c */ /* 0x000fc80006f45670 */
[----:B------:R-:W-:Y:S01]  /*0e50*/  @P6 IADD3 R8, PT, PT, R5, 0x1, RZ ;  /* 0x0000000105086810 */ /* 0x000fe20007ffe0ff */
[----:B------:R-:W-:-:S04]  /*0e60*/  @!P1 IMAD.MOV R8, RZ, RZ, R5 ;  /* 0x000000ffff089224 */ /* 0x000fc800078e0205 */
[----:B------:R-:W-:-:S04]  /*0e70*/  @P6 IMAD.MOV.U32 R5, RZ, RZ, R8 ;  /* 0x000000ffff056224 */ /* 0x000fc800078e0008 */
[----:B------:R-:W-:Y:S02]  /*0e80*/  @P5 VIADD R8, R5, 0x1 ;  /* 0x0000000105085836 */ /* 0x000fe40000000000 */
[----:B------:R-:W-:-:S04]  /*0e90*/  @!P2 IMAD.MOV R8, RZ, RZ, R5 ;  /* 0x000000ffff08a224 */ /* 0x000fc800078e0205 */
[----:B------:R-:W-:-:S07]  /*0ea0*/  @P5 IMAD.MOV.U32 R5, RZ, RZ, R8 ;  /* 0x000000ffff055224 */ /* 0x000fce00078e0008 */
.L_x_8:
[----:B------:R-:W-:Y:S05]  /*0eb0*/  BSYNC.RECONVERGENT B2 ;  /* 0x0000000000027941 */ /* 0x000fea0003800200 */
.L_x_7:
        /* <DEDUP_REMOVED lines=8> */
[----:B------:R-:W-:-:S05]  /*0f40*/  VIADD R13, R7, 0x1 ;  /* 0x00000001070d7836 */ /* 0x000fca0000000000 */
[----:B------:R-:W-:-:S06]  /*0f50*/  ISETP.NE.AND P1, PT, R2, R13, PT ;  /* 0x0000000d0200720c */ /* 0x000fcc0003f25270 */
[----:B------:R-:W1:Y:S01]  /*0f60*/  @P2 LDC.64 R8, c[0x0][0x380] ;  /* 0x0000e000ff082b82 */ /* 0x000e620000000a00 */
[C---:B------:R-:W-:Y:S02]  /*0f70*/  @P2 IMAD.IADD R11, R7.reuse, 0x1, R4 ;  /* 0x00000001070b2824 */ /* 0x040fe400078e0204 */
[----:B------:R-:W-:-:S05]  /*0f80*/  VIADD R13, R7, 0x2 ;  /* 0x00000002070d7836 */ /* 0x000fca0000000000 */
[----:B------:R-:W-:Y:S01]  /*0f90*/  ISETP.NE.AND P4, PT, R2, R13, PT ;  /* 0x0000000d0200720c */ /* 0x000fe20003f85270 */
[----:B-1----:R-:W-:Y:S01]  /*0fa0*/  @P2 IMAD.WIDE R10, R11, 0x4, R8 ;  /* 0x000000040b0a2825 */ /* 0x002fe200078e0208 */
[----:B------:R-:W-:Y:S02]  /*0fb0*/  SHF.R.S32.HI R8, RZ, 0x1f, R4 ;  /* 0x0000001fff087819 */ /* 0x000fe40000011404 */
[----:B------:R-:W-:-:S03]  /*0fc0*/  IADD3 R9, P3, PT, R7, R4, RZ ;  /* 0x0000000407097210 */ /* 0x000fc60007f7e0ff */
[----:B------:R-:W2:Y:S01]  /*0fd0*/  @P2 LDG.E R10, desc[UR6][R10.64] ;  /* 0x000000060a0a2981 */ /* 0x000ea2000c1e1900 */
[----:B------:R-:W-:Y:S02]  /*0fe0*/  LEA.HI.X.SX32 R12, R7, R8, 0x1, P3 ;  /* 0x00000008070c7211 */ /* 0x000fe400018f0eff */
[----:B0-----:R-:W-:-:S04]  /*0ff0*/  LEA R8, P3, R9, UR4, 0x2 ;  /* 0x0000000409087c11 */ /* 0x001fc8000f8610ff */
[----:B------:R-:W-:Y:S02]  /*1000*/  LEA.HI.X R9, R9, UR5, R12, 0x2, P3 ;  /* 0x0000000509097c11 */ /* 0x000fe400098f140c */
[----:B------:R-:W-:-:S03]  /*1010*/  IADD3 R13, PT, PT, R7, 0x3, RZ ;  /* 0x00000003070d7810 */ /* 0x000fc60007ffe0ff */
[----:B------:R-:W3:Y:S01]  /*1020*/  @P1 LDG.E R12, desc[UR6][R8.64+0x4] ;  /* 0x00000406080c1981 */ /* 0x000ee2000c1e1900 */
[----:B------:R-:W-:-:S03]  /*1030*/  ISETP.NE.AND P3, PT, R2, R13, PT ;  /* 0x0000000d0200720c */ /* 0x000fc60003f65270 */
[----:B------:R-:W4:Y:S10]  /*1040*/  @P4 LDG.E R13, desc[UR6][R8.64+0x8] ;  /* 0x00000806080d4981 */ /* 0x000f34000c1e1900 */
[----:B------:R-:W5:Y:S01]  /*1050*/  @P3 LDG.E R14, desc[UR6][R8.64+0xc] ;  /* 0x00000c06080e3981 */ /* 0x000f62000c1e1900 */
[----:B------:R-:W-:Y:S01]  /*1060*/  VIADD R7, R7, 0x4 ;  /* 0x0000000407077836 */ /* 0x000fe20000000000 */
[----:B--2---:R-:W-:Y:S01]  /*1070*/  ISETP.NE.OR P6, PT, R10, RZ, !P2 ;  /* 0x000000ff0a00720c */ /* 0x004fe200057c5670 */
[----:B------:R-:W-:Y:S01]  /*1080*/  @P2 VIADD R10, R5, 0x1 ;  /* 0x00000001050a2836 */ /* 0x000fe20000000000 */
[----:B---3--:R-:W-:-:S11]  /*1090*/  ISETP.NE.OR P5, PT, R12, RZ, !P1 ;  /* 0x000000ff0c00720c */ /* 0x008fd60004fa5670 */
[----:B------:R-:W-:-:S04]  /*10a0*/  @!P6 IMAD.MOV R10, RZ, RZ, R5 ;  /* 0x000000ffff0ae224 */ /* 0x000fc800078e0205 */
[----:B------:R-:W-:Y:S01]  /*10b0*/  @P2 IMAD.MOV.U32 R5, RZ, RZ, R10 ;  /* 0x000000ffff052224 */ /* 0x000fe200078e000a */
[----:B----4-:R-:W-:-:S03]  /*10c0*/  ISETP.NE.OR P2, PT, R13, RZ, !P4 ;  /* 0x000000ff0d00720c */ /* 0x010fc60006745670 */
[C---:B------:R-:W-:Y:S01]  /*10d0*/  @P1 VIADD R10, R5.reuse, 0x1 ;  /* 0x00000001050a1836 */ /* 0x040fe20000000000 */
[----:B------:R-:W-:-:S05]  /*10e0*/  @!P5 IADD3 R10, PT, PT, R5, RZ, RZ ;  /* 0x000000ff050ad210 */ /* 0x000fca0007ffe0ff */
[----:B------:R-:W-:Y:S01]  /*10f0*/  @P1 IMAD.MOV.U32 R5, RZ, RZ, R10 ;  /* 0x000000ffff051224 */ /* 0x000fe200078e000a */
[----:B-----5:R-:W-:-:S03]  /*1100*/  ISETP.NE.OR P1, PT, R14, RZ, !P3 ;  /* 0x000000ff0e00720c */ /* 0x020fc60005f25670 */
[----:B------:R-:W-:Y:S02]  /*1110*/  @P4 VIADD R10, R5, 0x1 ;  /* 0x00000001050a4836 */ /* 0x000fe40000000000 */
[----:B------:R-:W-:-:S04]  /*1120*/  @!P2 IMAD.MOV R10, RZ, RZ, R5 ;  /* 0x000000ffff0aa224 */ /* 0x000fc800078e0205 */
[----:B------:R-:W-:-:S05]  /*1130*/  @P4 IMAD.MOV.U32 R5, RZ, RZ, R10 ;  /* 0x000000ffff054224 */ /* 0x000fca00078e000a */
[----:B------:R-:W-:Y:S01]  /*1140*/  @P3 IADD3 R8, PT, PT, R5, 0x1, RZ ;  /* 0x0000000105083810 */ /* 0x000fe20007ffe0ff */
[----:B------:R-:W-:-:S04]  /*1150*/  @!P1 IMAD.MOV R8, RZ, RZ, R5 ;  /* 0x000000ffff089224 */ /* 0x000fc800078e0205 */
[----:B------:R-:W-:-:S07]  /*1160*/  @P3 IMAD.MOV.U32 R5, RZ, RZ, R8 ;  /* 0x000000ffff053224 */ /* 0x000fce00078e0008 */
.L_x_10:
[----:B------:R-:W-:Y:S05]  /*1170*/  BSYNC.RECONVERGENT B2 ;  /* 0x0000000000027941 */ /* 0x000fea0003800200 */
.L_x_9:
[----:B------:R-:W-:Y:S05]  /*1180*/  @!P0 BRA `(.L_x_3) ;  /* 0x00000000008c8947 */ /* 0x000fea0003800000 */
[----:B------:R-:W-:Y:S01]  /*1190*/  ISETP.NE.AND P0, PT, R2, R7, PT ;  /* 0x000000070200720c */ /* 0x000fe20003f05270 */
[----:B------:R-:W-:Y:S01]  /*11a0*/  BSSY.RECONVERGENT B2, `(.L_x_11) ;  /* 0x000000b000027945 */ /* 0x000fe20003800200 */
[----:B------:R-:W-:-:S11]  /*11b0*/  ISETP.NE.AND P1, PT, R6, 0x1, PT ;  /* 0x000000010600780c */ /* 0x000fd60003f25270 */
[----:B------:R-:W-:Y:S05]  /*11c0*/  @!P0 BRA `(.L_x_12) ;  /* 0x0000000000208947 */ /* 0x000fea0003800000 */
[----:B------:R-:W0:Y:S01]  /*11d0*/  LDC.64 R8, c[0x0][0x380] ;  /* 0x0000e000ff087b82 */ /* 0x000e220000000a00 */
[----:B------:R-:W-:-:S04]  /*11e0*/  IMAD.IADD R11, R4, 0x1, R7 ;  /* 0x00000001040b7824 */ /* 0x000fc800078e0207 */
[----:B0-----:R-:W-:-:S06]  /*11f0*/  IMAD.WIDE R8, R11, 0x4, R8 ;  /* 0x000000040b087825 */ /* 0x001fcc00078e0208 */
[----:B------:R-:W2:Y:S01]  /*1200*/  LDG.E R8, desc[UR6][R8.64] ;  /* 0x0000000608087981 */ /* 0x000ea2000c1e1900 */
[----:B------:R-:W-:Y:S02]  /*1210*/  IADD3 R10, PT, PT, R5, 0x1, RZ ;  /* 0x00000001050a7810 */ /* 0x000fe40007ffe0ff */
[----:B--2---:R-:W-:-:S13]  /*1220*/  ISETP.NE.AND P0, PT, R8, RZ, PT ;  /* 0x000000ff0800720c */ /* 0x004fda0003f05270 */
[----:B------:R-:W-:-:S04]  /*1230*/  @!P0 IMAD.MOV R10, RZ, RZ, R5 ;  /* 0x000000ffff0a8224 */ /* 0x000fc800078e0205 */
[----:B------:R-:W-:-:S07]  /*1240*/  IMAD.MOV.U32 R5, RZ, RZ, R10 ;  /* 0x000000ffff057224 */ /* 0x000fce00078e000a */
.L_x_12:
[----:B------:R-:W-:Y:S05]  /*1250*/  BSYNC.RECONVERGENT B2 ;  /* 0x0000000000027941 */ /* 0x000fea0003800200 */
.L_x_11:
[----:B------:R-:W-:Y:S05]  /*1260*/  @!P1 BRA `(.L_x_3) ;  /* 0x0000000000549947 */ /* 0x000fea0003800000 */
[----:B------:R-:W0:Y:S01]  /*1270*/  LDCU.64 UR4, c[0x0][0x380] ;  /* 0x00007000ff0477ac */ /* 0x000e220008000a00 */
[C---:B------:R-:W-:Y:S01]  /*1280*/  VIADD R9, R7.reuse, 0x1 ;  /* 0x0000000107097836 */ /* 0x040fe20000000000 */
[----:B------:R-:W-:Y:S02]  /*1290*/  SHF.R.S32.HI R8, RZ, 0x1f, R4 ;  /* 0x0000001fff087819 */ /* 0x000fe40000011404 */
[----:B------:R-:W-:Y:S02]  /*12a0*/  IADD3 R4, P0, PT, R4, R7, RZ ;  /* 0x0000000704047210 */ /* 0x000fe40007f1e0ff */
[----:B------:R-:W-:Y:S02]  /*12b0*/  ISETP.NE.AND P1, PT, R2, R9, PT ;  /* 0x000000090200720c */ /* 0x000fe40003f25270 */
[C---:B------:R-:W-:Y:S01]  /*12c0*/  LEA.HI.X.SX32 R9, R7.reuse, R8, 0x1, P0 ;  /* 0x0000000807097211 */ /* 0x040fe200000f0eff */
[----:B------:R-:W-:-:S05]  /*12d0*/  VIADD R7, R7, 0x2 ;  /* 0x0000000207077836 */ /* 0x000fca0000000000 */
[----:B------:R-:W-:Y:S02]  /*12e0*/  ISETP.NE.AND P0, PT, R2, R7, PT ;  /* 0x000000070200720c */ /* 0x000fe40003f05270 */
[----:B0-----:R-:W-:Y:S02]  /*12f0*/  LEA R8, P2, R4, UR4, 0x2 ;  /* 0x0000000404087c11 */ /* 0x001fe4000f8410ff */
[----:B------:R-:W-:Y:S02]  /*1300*/  ISETP.EQ.OR P0, PT, R6, 0x2, !P0 ;  /* 0x000000020600780c */ /* 0x000fe40004702670 */
[----:B------:R-:W-:-:S05]  /*1310*/  LEA.HI.X R9, R4, UR5, R9, 0x2, P2 ;  /* 0x0000000504097c11 */ /* 0x000fca00090f1409 */
[----:B------:R-:W2:Y:S06]  /*1320*/  @P1 LDG.E R4, desc[UR6][R8.64+0x4] ;  /* 0x0000040608041981 */ /* 0x000eac000c1e1900 */
[----:B------:R-:W3:Y:S01]  /*1330*/  @!P0 LDG.E R6, desc[UR6][R8.64+0x8] ;  /* 0x0000080608068981 */ /* 0x000ee2000c1e1900 */
[----:B--2---:R-:W-:Y:S02]  /*1340*/  ISETP.NE.OR P2, PT, R4, RZ, !P1 ;  /* 0x000000ff0400720c */ /* 0x004fe40004f45670 */
[----:B------:R-:W-:Y:S02]  /*1350*/  @P1 IADD3 R4, PT, PT, R5, 0x1, RZ ;  /* 0x0000000105041810 */ /* 0x000fe40007ffe0ff */
[----:B---3--:R-:W-:-:S09]  /*1360*/  ISETP.NE.OR P3, PT, R6, RZ, P0 ;  /* 0x000000ff0600720c */ /* 0x008fd20000765670 */
[----:B------:R-:W-:-:S04]  /*1370*/  @!P2 IMAD.MOV R4, RZ, RZ, R5 ;  /* 0x000000ffff04a224 */ /* 0x000fc800078e0205 */
[----:B------:R-:W-:-:S04]  /*1380*/  @P1 IMAD.MOV.U32 R5, RZ, RZ, R4 ;  /* 0x000000ffff051224 */ /* 0x000fc800078e0004 */
[----:B------:R-:W-:Y:S02]  /*1390*/  @!P0 VIADD R4, R5, 0x1 ;  /* 0x0000000105048836 */ /* 0x000fe40000000000 */
[----:B------:R-:W-:-:S05]  /*13a0*/  @!P3 IMAD.MOV R4, RZ, RZ, R5 ;  /* 0x000000ffff04b224 */ /* 0x000fca00078e0205 */
[----:B------:R-:W-:-:S07]  /*13b0*/  @!P0 MOV R5, R4 ;  /* 0x0000000400058202 */ /* 0x000fce0000000f00 */
.L_x_3:
[----:B------:R-:W-:Y:S05]  /*13c0*/  BSYNC.RECONVERGENT B0 ;  /* 0x0000000000007941 */ /* 0x000fea0003800200 */
.L_x_2:
[----:B------:R-:W0:Y:S01]  /*13d0*/  LDCU UR4, c[0x0][0x398] ;  /* 0x00007300ff0477ac */ /* 0x000e220008000800 */
[----:B------:R-:W-:Y:S02]  /*13e0*/  IMAD.IADD R2, R3, 0x1, R2 ;  /* 0x0000000103027824 */ /* 0x000fe400078e0202 */
[----:B------:R-:W-:-:S03]  /*13f0*/  IMAD.IADD R0, R5, 0x1, R0 ;  /* 0x0000000105007824 */ /* 0x000fc600078e0200 */
[----:B0-----:R-:W-:-:S13]  /*1400*/  ISETP.GE.AND P0, PT, R2, UR4, PT ;  /* 0x0000000402007c0c */ /* 0x001fda000bf06270 */
[----:B------:R-:W-:Y:S05]  /*1410*/  @!P0 BRA `(.L_x_13) ;  /* 0xffffffec00348947 */ /* 0x000fea000383ffff */
.L_x_1:
[----:B------:R-:W-:Y:S05]  /*1420*/  BSYNC.RECONVERGENT B1 ;  /* 0x0000000000017941 */ /* 0x000fea0003800200 */
.L_x_0:
[----:B------:R-:W0:Y:S01]  /*1430*/  S2R R4, SR_LANEID ;  /* 0x0000000000047919 */ /* 0x000e220000000000 */
[----:B------:R-:W1:Y:S08]  /*1440*/  REDUX.SUM UR5, R0 ;  /* 0x00000000000573c4 */ /* 0x000e70000000c000 */
[----:B------:R-:W2:Y:S01]  /*1450*/  LDC.64 R2, c[0x0][0x390] ;  /* 0x0000e400ff027b82 */ /* 0x000ea20000000a00 */
[----:B------:R-:W-:-:S02]  /*1460*/  VOTEU.ANY UR4, UPT, PT ;  /* 0x0000000000047886 */ /* 0x000fc400038e0100 */
[----:B------:R-:W-:Y:S01]  /*1470*/  UFLO.U32 UR4, UR4 ;  /* 0x00000004000472bd */ /* 0x000fe200080e0000 */
[----:B-1----:R-:W-:-:S05]  /*1480*/  IMAD.U32 R5, RZ, RZ, UR5 ;  /* 0x00000005ff057e24 */ /* 0x002fca000f8e00ff */
[----:B0-----:R-:W-:-:S13]  /*1490*/  ISETP.EQ.U32.AND P0, PT, R4, UR4, PT ;  /* 0x0000000404007c0c */ /* 0x001fda000bf02070 */
[----:B--2---:R-:W-:Y:S01]  /*14a0*/  @P0 REDG.E.ADD.STRONG.GPU desc[UR6][R2.64], R5 ;  /* 0x000000050200098e */ /* 0x004fe2000c12e106 */
[----:B------:R-:W-:Y:S05]  /*14b0*/  EXIT ;  /* 0x000000000000794d */ /* 0x000fea0003800000 */
.L_x_14:
[----:B------:R-:W-:-:S00]  /*14c0*/  BRA `(.L_x_14) ;  /* 0xfffffffc00fc7947 */ /* 0x000fc0000383ffff */
[----:B------:R-:W-:-:S00]  /*14d0*/  NOP ;  /* 0x0000000000007918 */ /* 0x000fc00000000000 */
        /* <DEDUP_REMOVED lines=10> */
.L_x_15:


//--------------------- .nv.shared.reserved.0     --------------------------
	.section	.nv.shared.reserved.0,"aw",@nobits
	.weak		__nv_reservedSMEM_offset_0_alias
	.size		__nv_reservedSMEM_offset_0_alias, 0, 64
	.other		__nv_reservedSMEM_offset_0_alias,@"STO_CUDA_RESERVED_SHARED STV_DEFAULT"
__nv_reservedSMEM_offset_0_alias:
	.zero		0
	.zero		64


//--------------------- .nv.constant0._Z16countEdgesKernelPibS_i --------------------------
	.section	.nv.constant0._Z16countEdgesKernelPibS_i,"a",@progbits
	.sectionflags	@""
	.align	4
.nv.constant0._Z16countEdgesKernelPibS_i:
	.zero		924


//--------------------- SYMBOLS --------------------------

	.type		.nv.reservedSmem.offset0,@object
	.size		.nv.reservedSmem.offset0,0x4
